//
// Generated by NVIDIA NVVM Compiler
//
// Compiler Build ID: CL-36424714
// Cuda compilation tools, release 13.0, V13.0.88
// Based on NVVM 20.0.0
//

.version 9.0
.target sm_100
.address_size 64

	// .globl	_Z4initjP17curandStateXORWOW
.extern .func  (.param .b32 func_retval0) vprintf
(
	.param .b64 vprintf_param_0,
	.param .b64 vprintf_param_1
)
;
.global .align 4 .b8 precalc_xorwow_matrix[102400];
.global .align 4 .b8 precalc_xorwow_offset_matrix[102400];
.global .align 4 .b8 mrg32k3aM1[2304];
.global .align 4 .b8 mrg32k3aM2[2304];
.global .align 4 .b8 mrg32k3aM1SubSeq[2016];
.global .align 4 .b8 mrg32k3aM2SubSeq[2016];
.global .align 4 .b8 mrg32k3aM1Seq[2304];
.global .align 4 .b8 mrg32k3aM2Seq[2304];
.const .align 8 .b8 __cr_lgamma_table[72];
.global .align 1 .b8 $str[20] = {73, 68, 58, 32, 37, 100, 32, 120, 58, 32, 37, 102, 32, 121, 58, 32, 37, 102, 10};
.global .align 1 .b8 $str$1[4] = {37, 100, 10};

.visible .entry _Z4initjP17curandStateXORWOW(
	.param .u32 _Z4initjP17curandStateXORWOW_param_0,
	.param .u64 .ptr .align 1 _Z4initjP17curandStateXORWOW_param_1
)
{
	.reg .pred 	%p<24>;
	.reg .b32 	%r<409>;
	.reg .b64 	%rd<18>;

	ld.param.u32 	%r183, [_Z4initjP17curandStateXORWOW_param_0];
	ld.param.u64 	%rd8, [_Z4initjP17curandStateXORWOW_param_1];
	cvta.to.global.u64 	%rd9, %rd8;
	mov.u32 	%r1, %ctaid.x;
	mov.u32 	%r184, %ntid.x;
	mov.u32 	%r185, %tid.x;
	mad.lo.s32 	%r186, %r1, %r184, %r185;
	mul.wide.s32 	%rd10, %r186, 48;
	add.s64 	%rd1, %rd9, %rd10;
	xor.b32  	%r187, %r183, -1429050551;
	mul.lo.s32 	%r188, %r187, 1099087573;
	add.s32 	%r189, %r188, -638133224;
	add.s32 	%r190, %r188, 123456789;
	st.global.v2.u32 	[%rd1], {%r189, %r190};
	xor.b32  	%r191, %r188, 362436069;
	mov.b32 	%r192, -123459836;
	st.global.v2.u32 	[%rd1+8], {%r191, %r192};
	add.s32 	%r193, %r188, 5783321;
	mov.b32 	%r194, -589760388;
	st.global.v2.u32 	[%rd1+16], {%r194, %r193};
	setp.eq.s32 	%p1, %r1, 0;
	@%p1 bra 	$L__BB0_42;
	cvt.u64.u32 	%rd17, %r1;
	mov.b32 	%r315, 0;
	mov.u64 	%rd12, precalc_xorwow_matrix;
$L__BB0_2:
	and.b64  	%rd4, %rd17, 3;
	setp.eq.s64 	%p2, %rd4, 0;
	@%p2 bra 	$L__BB0_41;
	mul.wide.u32 	%rd11, %r315, 3200;
	add.s64 	%rd5, %rd12, %rd11;
	cvt.u32.u64 	%r3, %rd4;
	mov.b32 	%r316, 0;
$L__BB0_4:
	mov.b32 	%r329, 0;
	mov.u32 	%r330, %r329;
	mov.u32 	%r331, %r329;
	mov.u32 	%r332, %r329;
	mov.u32 	%r333, %r329;
	mov.u32 	%r322, %r329;
$L__BB0_5:
	mul.wide.u32 	%rd13, %r322, 4;
	add.s64 	%rd14, %rd1, %rd13;
	ld.global.u32 	%r11, [%rd14+4];
	shl.b32 	%r12, %r322, 5;
	mov.b32 	%r328, 0;
$L__BB0_6:
	.pragma "nounroll";
	shr.u32 	%r199, %r11, %r328;
	and.b32  	%r200, %r199, 1;
	setp.eq.b32 	%p3, %r200, 1;
	not.pred 	%p4, %p3;
	add.s32 	%r201, %r12, %r328;
	mul.lo.s32 	%r202, %r201, 5;
	mul.wide.u32 	%rd15, %r202, 4;
	add.s64 	%rd6, %rd5, %rd15;
	@%p4 bra 	$L__BB0_8;
	ld.global.u32 	%r203, [%rd6];
	xor.b32  	%r333, %r333, %r203;
	ld.global.u32 	%r204, [%rd6+4];
	xor.b32  	%r332, %r332, %r204;
	ld.global.u32 	%r205, [%rd6+8];
	xor.b32  	%r331, %r331, %r205;
	ld.global.u32 	%r206, [%rd6+12];
	xor.b32  	%r330, %r330, %r206;
	ld.global.u32 	%r207, [%rd6+16];
	xor.b32  	%r329, %r329, %r207;
$L__BB0_8:
	and.b32  	%r209, %r199, 2;
	setp.eq.s32 	%p5, %r209, 0;
	@%p5 bra 	$L__BB0_10;
	ld.global.u32 	%r210, [%rd6+20];
	xor.b32  	%r333, %r333, %r210;
	ld.global.u32 	%r211, [%rd6+24];
	xor.b32  	%r332, %r332, %r211;
	ld.global.u32 	%r212, [%rd6+28];
	xor.b32  	%r331, %r331, %r212;
	ld.global.u32 	%r213, [%rd6+32];
	xor.b32  	%r330, %r330, %r213;
	ld.global.u32 	%r214, [%rd6+36];
	xor.b32  	%r329, %r329, %r214;
$L__BB0_10:
	and.b32  	%r216, %r199, 4;
	setp.eq.s32 	%p6, %r216, 0;
	@%p6 bra 	$L__BB0_12;
	ld.global.u32 	%r217, [%rd6+40];
	xor.b32  	%r333, %r333, %r217;
	ld.global.u32 	%r218, [%rd6+44];
	xor.b32  	%r332, %r332, %r218;
	ld.global.u32 	%r219, [%rd6+48];
	xor.b32  	%r331, %r331, %r219;
	ld.global.u32 	%r220, [%rd6+52];
	xor.b32  	%r330, %r330, %r220;
	ld.global.u32 	%r221, [%rd6+56];
	xor.b32  	%r329, %r329, %r221;
$L__BB0_12:
	and.b32  	%r223, %r199, 8;
	setp.eq.s32 	%p7, %r223, 0;
	@%p7 bra 	$L__BB0_14;
	ld.global.u32 	%r224, [%rd6+60];
	xor.b32  	%r333, %r333, %r224;
	ld.global.u32 	%r225, [%rd6+64];
	xor.b32  	%r332, %r332, %r225;
	ld.global.u32 	%r226, [%rd6+68];
	xor.b32  	%r331, %r331, %r226;
	ld.global.u32 	%r227, [%rd6+72];
	xor.b32  	%r330, %r330, %r227;
	ld.global.u32 	%r228, [%rd6+76];
	xor.b32  	%r329, %r329, %r228;
$L__BB0_14:
	and.b32  	%r230, %r199, 16;
	setp.eq.s32 	%p8, %r230, 0;
	@%p8 bra 	$L__BB0_16;
	ld.global.u32 	%r231, [%rd6+80];
	xor.b32  	%r333, %r333, %r231;
	ld.global.u32 	%r232, [%rd6+84];
	xor.b32  	%r332, %r332, %r232;
	ld.global.u32 	%r233, [%rd6+88];
	xor.b32  	%r331, %r331, %r233;
	ld.global.u32 	%r234, [%rd6+92];
	xor.b32  	%r330, %r330, %r234;
	ld.global.u32 	%r235, [%rd6+96];
	xor.b32  	%r329, %r329, %r235;
$L__BB0_16:
	and.b32  	%r237, %r199, 32;
	setp.eq.s32 	%p9, %r237, 0;
	@%p9 bra 	$L__BB0_18;
	ld.global.u32 	%r238, [%rd6+100];
	xor.b32  	%r333, %r333, %r238;
	ld.global.u32 	%r239, [%rd6+104];
	xor.b32  	%r332, %r332, %r239;
	ld.global.u32 	%r240, [%rd6+108];
	xor.b32  	%r331, %r331, %r240;
	ld.global.u32 	%r241, [%rd6+112];
	xor.b32  	%r330, %r330, %r241;
	ld.global.u32 	%r242, [%rd6+116];
	xor.b32  	%r329, %r329, %r242;
$L__BB0_18:
	and.b32  	%r244, %r199, 64;
	setp.eq.s32 	%p10, %r244, 0;
	@%p10 bra 	$L__BB0_20;
	ld.global.u32 	%r245, [%rd6+120];
	xor.b32  	%r333, %r333, %r245;
	ld.global.u32 	%r246, [%rd6+124];
	xor.b32  	%r332, %r332, %r246;
	ld.global.u32 	%r247, [%rd6+128];
	xor.b32  	%r331, %r331, %r247;
	ld.global.u32 	%r248, [%rd6+132];
	xor.b32  	%r330, %r330, %r248;
	ld.global.u32 	%r249, [%rd6+136];
	xor.b32  	%r329, %r329, %r249;
$L__BB0_20:
	and.b32  	%r251, %r199, 128;
	setp.eq.s32 	%p11, %r251, 0;
	@%p11 bra 	$L__BB0_22;
	ld.global.u32 	%r252, [%rd6+140];
	xor.b32  	%r333, %r333, %r252;
	ld.global.u32 	%r253, [%rd6+144];
	xor.b32  	%r332, %r332, %r253;
	ld.global.u32 	%r254, [%rd6+148];
	xor.b32  	%r331, %r331, %r254;
	ld.global.u32 	%r255, [%rd6+152];
	xor.b32  	%r330, %r330, %r255;
	ld.global.u32 	%r256, [%rd6+156];
	xor.b32  	%r329, %r329, %r256;
$L__BB0_22:
	and.b32  	%r258, %r199, 256;
	setp.eq.s32 	%p12, %r258, 0;
	@%p12 bra 	$L__BB0_24;
	ld.global.u32 	%r259, [%rd6+160];
	xor.b32  	%r333, %r333, %r259;
	ld.global.u32 	%r260, [%rd6+164];
	xor.b32  	%r332, %r332, %r260;
	ld.global.u32 	%r261, [%rd6+168];
	xor.b32  	%r331, %r331, %r261;
	ld.global.u32 	%r262, [%rd6+172];
	xor.b32  	%r330, %r330, %r262;
	ld.global.u32 	%r263, [%rd6+176];
	xor.b32  	%r329, %r329, %r263;
$L__BB0_24:
	and.b32  	%r265, %r199, 512;
	setp.eq.s32 	%p13, %r265, 0;
	@%p13 bra 	$L__BB0_26;
	ld.global.u32 	%r266, [%rd6+180];
	xor.b32  	%r333, %r333, %r266;
	ld.global.u32 	%r267, [%rd6+184];
	xor.b32  	%r332, %r332, %r267;
	ld.global.u32 	%r268, [%rd6+188];
	xor.b32  	%r331, %r331, %r268;
	ld.global.u32 	%r269, [%rd6+192];
	xor.b32  	%r330, %r330, %r269;
	ld.global.u32 	%r270, [%rd6+196];
	xor.b32  	%r329, %r329, %r270;
$L__BB0_26:
	and.b32  	%r272, %r199, 1024;
	setp.eq.s32 	%p14, %r272, 0;
	@%p14 bra 	$L__BB0_28;
	ld.global.u32 	%r273, [%rd6+200];
	xor.b32  	%r333, %r333, %r273;
	ld.global.u32 	%r274, [%rd6+204];
	xor.b32  	%r332, %r332, %r274;
	ld.global.u32 	%r275, [%rd6+208];
	xor.b32  	%r331, %r331, %r275;
	ld.global.u32 	%r276, [%rd6+212];
	xor.b32  	%r330, %r330, %r276;
	ld.global.u32 	%r277, [%rd6+216];
	xor.b32  	%r329, %r329, %r277;
$L__BB0_28:
	and.b32  	%r279, %r199, 2048;
	setp.eq.s32 	%p15, %r279, 0;
	@%p15 bra 	$L__BB0_30;
	ld.global.u32 	%r280, [%rd6+220];
	xor.b32  	%r333, %r333, %r280;
	ld.global.u32 	%r281, [%rd6+224];
	xor.b32  	%r332, %r332, %r281;
	ld.global.u32 	%r282, [%rd6+228];
	xor.b32  	%r331, %r331, %r282;
	ld.global.u32 	%r283, [%rd6+232];
	xor.b32  	%r330, %r330, %r283;
	ld.global.u32 	%r284, [%rd6+236];
	xor.b32  	%r329, %r329, %r284;
$L__BB0_30:
	and.b32  	%r286, %r199, 4096;
	setp.eq.s32 	%p16, %r286, 0;
	@%p16 bra 	$L__BB0_32;
	ld.global.u32 	%r287, [%rd6+240];
	xor.b32  	%r333, %r333, %r287;
	ld.global.u32 	%r288, [%rd6+244];
	xor.b32  	%r332, %r332, %r288;
	ld.global.u32 	%r289, [%rd6+248];
	xor.b32  	%r331, %r331, %r289;
	ld.global.u32 	%r290, [%rd6+252];
	xor.b32  	%r330, %r330, %r290;
	ld.global.u32 	%r291, [%rd6+256];
	xor.b32  	%r329, %r329, %r291;
$L__BB0_32:
	and.b32  	%r293, %r199, 8192;
	setp.eq.s32 	%p17, %r293, 0;
	@%p17 bra 	$L__BB0_34;
	ld.global.u32 	%r294, [%rd6+260];
	xor.b32  	%r333, %r333, %r294;
	ld.global.u32 	%r295, [%rd6+264];
	xor.b32  	%r332, %r332, %r295;
	ld.global.u32 	%r296, [%rd6+268];
	xor.b32  	%r331, %r331, %r296;
	ld.global.u32 	%r297, [%rd6+272];
	xor.b32  	%r330, %r330, %r297;
	ld.global.u32 	%r298, [%rd6+276];
	xor.b32  	%r329, %r329, %r298;
$L__BB0_34:
	and.b32  	%r300, %r199, 16384;
	setp.eq.s32 	%p18, %r300, 0;
	@%p18 bra 	$L__BB0_36;
	ld.global.u32 	%r301, [%rd6+280];
	xor.b32  	%r333, %r333, %r301;
	ld.global.u32 	%r302, [%rd6+284];
	xor.b32  	%r332, %r332, %r302;
	ld.global.u32 	%r303, [%rd6+288];
	xor.b32  	%r331, %r331, %r303;
	ld.global.u32 	%r304, [%rd6+292];
	xor.b32  	%r330, %r330, %r304;
	ld.global.u32 	%r305, [%rd6+296];
	xor.b32  	%r329, %r329, %r305;
$L__BB0_36:
	and.b32  	%r307, %r199, 32768;
	setp.eq.s32 	%p19, %r307, 0;
	@%p19 bra 	$L__BB0_38;
	ld.global.u32 	%r308, [%rd6+300];
	xor.b32  	%r333, %r333, %r308;
	ld.global.u32 	%r309, [%rd6+304];
	xor.b32  	%r332, %r332, %r309;
	ld.global.u32 	%r310, [%rd6+308];
	xor.b32  	%r331, %r331, %r310;
	ld.global.u32 	%r311, [%rd6+312];
	xor.b32  	%r330, %r330, %r311;
	ld.global.u32 	%r312, [%rd6+316];
	xor.b32  	%r329, %r329, %r312;
$L__BB0_38:
	add.s32 	%r328, %r328, 16;
	setp.ne.s32 	%p20, %r328, 32;
	@%p20 bra 	$L__BB0_6;
	mad.lo.s32 	%r313, %r322, -31, %r12;
	add.s32 	%r322, %r313, 1;
	setp.ne.s32 	%p21, %r322, 5;
	@%p21 bra 	$L__BB0_5;
	st.global.u32 	[%rd1+4], %r333;
	st.global.u32 	[%rd1+8], %r332;
	st.global.u32 	[%rd1+12], %r331;
	st.global.u32 	[%rd1+16], %r330;
	st.global.u32 	[%rd1+20], %r329;
	add.s32 	%r316, %r316, 1;
	setp.lt.u32 	%p22, %r316, %r3;
	@%p22 bra 	$L__BB0_4;
$L__BB0_41:
	shr.u64 	%rd7, %rd17, 2;
	add.s32 	%r315, %r315, 1;
	setp.gt.u64 	%p23, %rd17, 3;
	mov.u64 	%rd17, %rd7;
	@%p23 bra 	$L__BB0_2;
$L__BB0_42:
	mov.b32 	%r314, 0;
	st.global.v2.u32 	[%rd1+24], {%r314, %r314};
	st.global.u32 	[%rd1+32], %r314;
	mov.b64 	%rd16, 0;
	st.global.u64 	[%rd1+40], %rd16;
	ret;

}
	// .globl	_Z4testPiP17curandStateXORWOWfffPFffE
.visible .entry _Z4testPiP17curandStateXORWOWfffPFffE(
	.param .u64 .ptr .align 1 _Z4testPiP17curandStateXORWOWfffPFffE_param_0,
	.param .u64 .ptr .align 1 _Z4testPiP17curandStateXORWOWfffPFffE_param_1,
	.param .f32 _Z4testPiP17curandStateXORWOWfffPFffE_param_2,
	.param .f32 _Z4testPiP17curandStateXORWOWfffPFffE_param_3,
	.param .f32 _Z4testPiP17curandStateXORWOWfffPFffE_param_4,
	.param .u64 .ptr .align 1 _Z4testPiP17curandStateXORWOWfffPFffE_param_5
)
{
	.local .align 8 .b8 	__local_depot1[24];
	.reg .b64 	%SP;
	.reg .b64 	%SPL;
	.reg .pred 	%p<2>;
	.reg .b32 	%r<35>;
	.reg .b32 	%f<13>;
	.reg .b64 	%rd<14>;
	.reg .b64 	%fd<3>;

	mov.u64 	%SPL, __local_depot1;
	cvta.local.u64 	%SP, %SPL;
	ld.param.u64 	%rd2, [_Z4testPiP17curandStateXORWOWfffPFffE_param_0];
	ld.param.u64 	%rd3, [_Z4testPiP17curandStateXORWOWfffPFffE_param_1];
	ld.param.f32 	%f1, [_Z4testPiP17curandStateXORWOWfffPFffE_param_2];
	ld.param.f32 	%f2, [_Z4testPiP17curandStateXORWOWfffPFffE_param_3];
	ld.param.f32 	%f3, [_Z4testPiP17curandStateXORWOWfffPFffE_param_4];
	cvta.to.global.u64 	%rd4, %rd3;
	add.u64 	%rd5, %SP, 0;
	add.u64 	%rd1, %SPL, 0;
	mov.u32 	%r1, %ctaid.x;
	mov.u32 	%r2, %ntid.x;
	mov.u32 	%r3, %tid.x;
	mad.lo.s32 	%r4, %r1, %r2, %r3;
	mul.wide.s32 	%rd6, %r4, 48;
	add.s64 	%rd7, %rd4, %rd6;
	ld.global.v2.u32 	{%r5, %r6}, [%rd7];
	shr.u32 	%r7, %r6, 2;
	xor.b32  	%r8, %r7, %r6;
	ld.global.v2.u32 	{%r9, %r10}, [%rd7+8];
	ld.global.v2.u32 	{%r11, %r12}, [%rd7+16];
	shl.b32 	%r13, %r12, 4;
	shl.b32 	%r14, %r8, 1;
	xor.b32  	%r15, %r14, %r13;
	xor.b32  	%r16, %r15, %r8;
	xor.b32  	%r17, %r16, %r12;
	add.s32 	%r18, %r5, %r17;
	add.s32 	%r19, %r18, 362437;
	cvt.rn.f32.u32 	%f4, %r19;
	fma.rn.f32 	%f5, %f4, 0f2F800000, 0f2F000000;
	sub.f32 	%f6, %f2, %f1;
	fma.rn.f32 	%f7, %f6, %f5, %f1;
	shr.u32 	%r20, %r9, 2;
	xor.b32  	%r21, %r20, %r9;
	st.global.v2.u32 	[%rd7+8], {%r11, %r12};
	shl.b32 	%r22, %r17, 4;
	shl.b32 	%r23, %r21, 1;
	xor.b32  	%r24, %r23, %r22;
	xor.b32  	%r25, %r24, %r21;
	xor.b32  	%r26, %r25, %r17;
	st.global.v2.u32 	[%rd7+16], {%r17, %r26};
	add.s32 	%r27, %r5, 724874;
	st.global.v2.u32 	[%rd7], {%r27, %r10};
	add.s32 	%r28, %r26, %r27;
	cvt.rn.f32.u32 	%f8, %r28;
	fma.rn.f32 	%f9, %f8, 0f2F800000, 0f2F000000;
	mul.f32 	%f10, %f3, %f9;
	add.f32 	%f11, %f10, 0f00000000;
	cvt.f64.f32 	%fd1, %f7;
	cvt.f64.f32 	%fd2, %f11;
	st.local.u32 	[%rd1], %r4;
	st.local.f64 	[%rd1+8], %fd1;
	st.local.f64 	[%rd1+16], %fd2;
	mov.u64 	%rd8, $str;
	cvta.global.u64 	%rd9, %rd8;
	{ // callseq 0, 0
	.param .b64 param0;
	st.param.b64 	[param0], %rd9;
	.param .b64 param1;
	st.param.b64 	[param1], %rd5;
	.param .b32 retval0;
	call.uni (retval0), 
	vprintf, 
	(
	param0, 
	param1
	);
	ld.param.b32 	%r29, [retval0];
	} // callseq 0
	mul.f32 	%f12, %f7, %f7;
	setp.geu.f32 	%p1, %f12, %f10;
	@%p1 bra 	$L__BB1_2;
	cvta.to.global.u64 	%rd10, %rd2;
	atom.global.add.u32 	%r31, [%rd10], 1;
	ld.global.u32 	%r32, [%rd10];
	st.local.u32 	[%rd1], %r32;
	mov.u64 	%rd11, $str$1;
	cvta.global.u64 	%rd12, %rd11;
	{ // callseq 1, 0
	.param .b64 param0;
	st.param.b64 	[param0], %rd12;
	.param .b64 param1;
	st.param.b64 	[param1], %rd5;
	.param .b32 retval0;
	call.uni (retval0), 
	vprintf, 
	(
	param0, 
	param1
	);
	ld.param.b32 	%r33, [retval0];
	} // callseq 1
$L__BB1_2:
	ret;

}


// ===== COMPILED SASS (sm_100) =====

	.target	sm_100

	.elftype	@"ET_EXEC"


//--------------------- .note.nv.tkinfo           --------------------------
	.section	.note.nv.tkinfo,"",@"SHT_NOTE"
	.sectionflags	@"SHF_NOTE_NV_TKINFO"
	.tkinfo
        /*0018*/ 	.word	0x00000002
        /*0030*/ 	.string	""
        /*0030*/ 	.string	"ptxas"
        /*0030*/ 	.string	"Cuda compilation tools, release 13.0, V13.0.88"
        /*0030*/ 	.string	"Build cuda_13.0.r13.0/compiler.36424714_0"
        /*0030*/ 	.string	"-arch sm_100 -m 64 "



//--------------------- .note.nv.cuinfo           --------------------------
	.section	.note.nv.cuinfo,"",@"SHT_NOTE"
	.sectionflags	@"SHF_NOTE_NV_CUINFO"
        /*0018*/ 	.short	0x0002
        /*001a*/ 	.short	0x0064
        /*001c*/ 	.short	0x0082
	.zero		2


//--------------------- .nv.info                  --------------------------
	.section	.nv.info,"",@"SHT_CUDA_INFO"
	.align	4


	//----- nvinfo : EIATTR_REGCOUNT
	.align		4
        /*0000*/ 	.byte	0x04, 0x2f
        /*0002*/ 	.short	(.L_12 - .L_11)
	.align		4
.L_11:
        /*0004*/ 	.word	index@(_Z4initjP17curandStateXORWOW)
        /*0008*/ 	.word	0x00000020


	//----- nvinfo : EIATTR_FRAME_SIZE
	.align		4
.L_12:
        /*000c*/ 	.byte	0x04, 0x11
        /*000e*/ 	.short	(.L_14 - .L_13)
	.align		4
.L_13:
        /*0010*/ 	.word	index@(_Z4initjP17curandStateXORWOW)
        /*0014*/ 	.word	0x00000000


	//----- nvinfo : EIATTR_REGCOUNT
	.align		4
.L_14:
        /*0018*/ 	.byte	0x04, 0x2f
        /*001a*/ 	.short	(.L_16 - .L_15)
	.align		4
.L_15:
        /*001c*/ 	.word	index@(_Z4testPiP17curandStateXORWOWfffPFffE)
        /*0020*/ 	.word	0x0000001a


	//----- nvinfo : EIATTR_FRAME_SIZE
	.align		4
.L_16:
        /*0024*/ 	.byte	0x04, 0x11
        /*0026*/ 	.short	(.L_18 - .L_17)
	.align		4
.L_17:
        /*0028*/ 	.word	index@(_Z4testPiP17curandStateXORWOWfffPFffE)
        /*002c*/ 	.word	0x00000018


	//----- nvinfo : EIATTR_MIN_STACK_SIZE
	.align		4
.L_18:
        /*0030*/ 	.byte	0x04, 0x12
        /*0032*/ 	.short	(.L_20 - .L_19)
	.align		4
.L_19:
        /*0034*/ 	.word	index@(_Z4testPiP17curandStateXORWOWfffPFffE)
        /*0038*/ 	.word	0x00000018


	//----- nvinfo : EIATTR_MIN_STACK_SIZE
	.align		4
.L_20:
        /*003c*/ 	.byte	0x04, 0x12
        /*003e*/ 	.short	(.L_22 - .L_21)
	.align		4
.L_21:
        /*0040*/ 	.word	index@(_Z4initjP17curandStateXORWOW)
        /*0044*/ 	.word	0x00000000
.L_22:


//--------------------- .nv.compat                --------------------------
	.section	.nv.compat,"",@"SHT_CUDA_COMPAT_INFO"
	.align	4
        /*0000*/ 	.byte	0x02, 0x09, 0x00, 0x00, 0x02, 0x02, 0x01, 0x00, 0x02, 0x05, 0x05, 0x00, 0x03, 0x07, 0x01, 0x01
        /*0010*/ 	.byte	0x02, 0x03, 0x00, 0x00, 0x02, 0x06, 0x01, 0x00, 0x04, 0x0b, 0x08, 0x00, 0x09, 0x00, 0x00, 0x00
        /*0020*/ 	.byte	0x00, 0x00, 0x00, 0x00


//--------------------- .nv.info._Z4testPiP17curandStateXORWOWfffPFffE --------------------------
	.section	.nv.info._Z4testPiP17curandStateXORWOWfffPFffE,"",@"SHT_CUDA_INFO"
	.sectionflags	@""
	.align	4


	//----- nvinfo : EIATTR_CUDA_API_VERSION
	.align		4
        /*0000*/ 	.byte	0x04, 0x37
        /*0002*/ 	.short	(.L_24 - .L_23)
.L_23:
        /*0004*/ 	.word	0x00000082


	//----- nvinfo : EIATTR_KPARAM_INFO
	.align		4
.L_24:
        /*0008*/ 	.byte	0x04, 0x17
        /*000a*/ 	.short	(.L_26 - .L_25)
.L_25:
        /*000c*/ 	.word	0x00000000
        /*0010*/ 	.short	0x0005
        /*0012*/ 	.short	0x0020
        /*0014*/ 	.byte	0x00, 0xf5, 0x21, 0x00


	//----- nvinfo : EIATTR_KPARAM_INFO
	.align		4
.L_26:
        /*0018*/ 	.byte	0x04, 0x17
        /*001a*/ 	.short	(.L_28 - .L_27)
.L_27:
        /*001c*/ 	.word	0x00000000
        /*0020*/ 	.short	0x0004
        /*0022*/ 	.short	0x0018
        /*0024*/ 	.byte	0x00, 0xf0, 0x11, 0x00


	//----- nvinfo : EIATTR_KPARAM_INFO
	.align		4
.L_28:
        /*0028*/ 	.byte	0x04, 0x17
        /*002a*/ 	.short	(.L_30 - .L_29)
.L_29:
        /*002c*/ 	.word	0x00000000
        /*0030*/ 	.short	0x0003
        /*0032*/ 	.short	0x0014
        /*0034*/ 	.byte	0x00, 0xf0, 0x11, 0x00


	//----- nvinfo : EIATTR_KPARAM_INFO
	.align		4
.L_30:
        /*0038*/ 	.byte	0x04, 0x17
        /*003a*/ 	.short	(.L_32 - .L_31)
.L_31:
        /*003c*/ 	.word	0x00000000
        /*0040*/ 	.short	0x0002
        /*0042*/ 	.short	0x0010
        /*0044*/ 	.byte	0x00, 0xf0, 0x11, 0x00


	//----- nvinfo : EIATTR_KPARAM_INFO
	.align		4
.L_32:
        /*0048*/ 	.byte	0x04, 0x17
        /*004a*/ 	.short	(.L_34 - .L_33)
.L_33:
        /*004c*/ 	.word	0x00000000
        /*0050*/ 	.short	0x0001
        /*0052*/ 	.short	0x0008
        /*0054*/ 	.byte	0x00, 0xf5, 0x21, 0x00


	//----- nvinfo : EIATTR_KPARAM_INFO
	.align		4
.L_34:
        /*0058*/ 	.byte	0x04, 0x17
        /*005a*/ 	.short	(.L_36 - .L_35)
.L_35:
        /*005c*/ 	.word	0x00000000
        /*0060*/ 	.short	0x0000
        /*0062*/ 	.short	0x0000
        /*0064*/ 	.byte	0x00, 0xf5, 0x21, 0x00


	//----- nvinfo : EIATTR_SPARSE_MMA_MASK
	.align		4
.L_36:
        /*0068*/ 	.byte	0x03, 0x50
        /*006a*/ 	.short	0x0000


	//----- nvinfo : EIATTR_MAXREG_COUNT
	.align		4
        /*006c*/ 	.byte	0x03, 0x1b
        /*006e*/ 	.short	0x00ff


	//----- nvinfo : EIATTR_EXTERNS
	.align		4
        /*0070*/ 	.byte	0x04, 0x0f
        /*0072*/ 	.short	(.L_38 - .L_37)


	//   ....[0]....
	.align		4
.L_37:
        /*0074*/ 	.word	index@(vprintf)


	//----- nvinfo : EIATTR_MERCURY_ISA_VERSION
	.align		4
.L_38:
        /*0078*/ 	.byte	0x03, 0x5f
        /*007a*/ 	.short	0x0101


	//----- nvinfo : EIATTR_INT_WARP_WIDE_INSTR_OFFSETS
	.align		4
        /*007c*/ 	.byte	0x04, 0x31
        /*007e*/ 	.short	(.L_40 - .L_39)


	//   ....[0]....
.L_39:
        /*0080*/ 	.word	0x00000400


	//----- nvinfo : EIATTR_VRC_CTA_INIT_COUNT
	.align		4
.L_40:
        /*0084*/ 	.byte	0x02, 0x4a
	.zero		1
	.zero		1


	//----- nvinfo : EIATTR_SYSCALL_OFFSETS
	.align		4
        /*0088*/ 	.byte	0x04, 0x46
        /*008a*/ 	.short	(.L_42 - .L_41)


	//   ....[0]....
.L_41:
        /*008c*/ 	.word	0x000003a0


	//   ....[1]....
        /*0090*/ 	.word	0x000004e0


	//----- nvinfo : EIATTR_EXIT_INSTR_OFFSETS
	.align		4
.L_42:
        /*0094*/ 	.byte	0x04, 0x1c
        /*0096*/ 	.short	(.L_44 - .L_43)


	//   ....[0]....
.L_43:
        /*0098*/ 	.word	0x000003d0


	//   ....[1]....
        /*009c*/ 	.word	0x000004f0


	//----- nvinfo : EIATTR_CRS_STACK_SIZE
	.align		4
.L_44:
        /*00a0*/ 	.byte	0x04, 0x1e
        /*00a2*/ 	.short	(.L_46 - .L_45)
.L_45:
        /*00a4*/ 	.word	0x00000000


	//----- nvinfo : EIATTR_CBANK_PARAM_SIZE
	.align		4
.L_46:
        /*00a8*/ 	.byte	0x03, 0x19
        /*00aa*/ 	.short	0x0028


	//----- nvinfo : EIATTR_PARAM_CBANK
	.align		4
        /*00ac*/ 	.byte	0x04, 0x0a
        /*00ae*/ 	.short	(.L_48 - .L_47)
	.align		4
.L_47:
        /*00b0*/ 	.word	index@(.nv.constant0._Z4testPiP17curandStateXORWOWfffPFffE)
        /*00b4*/ 	.short	0x0380
        /*00b6*/ 	.short	0x0028


	//----- nvinfo : EIATTR_SW_WAR
	.align		4
.L_48:
        /*00b8*/ 	.byte	0x04, 0x36
        /*00ba*/ 	.short	(.L_50 - .L_49)
.L_49:
        /*00bc*/ 	.word	0x00000008
.L_50:


//--------------------- .nv.info._Z4initjP17curandStateXORWOW --------------------------
	.section	.nv.info._Z4initjP17curandStateXORWOW,"",@"SHT_CUDA_INFO"
	.sectionflags	@""
	.align	4


	//----- nvinfo : EIATTR_CUDA_API_VERSION
	.align		4
        /*0000*/ 	.byte	0x04, 0x37
        /*0002*/ 	.short	(.L_52 - .L_51)
.L_51:
        /*0004*/ 	.word	0x00000082


	//----- nvinfo : EIATTR_KPARAM_INFO
	.align		4
.L_52:
        /*0008*/ 	.byte	0x04, 0x17
        /*000a*/ 	.short	(.L_54 - .L_53)
.L_53:
        /*000c*/ 	.word	0x00000000
        /*0010*/ 	.short	0x0001
        /*0012*/ 	.short	0x0008
        /*0014*/ 	.byte	0x00, 0xf5, 0x21, 0x00


	//----- nvinfo : EIATTR_KPARAM_INFO
	.align		4
.L_54:
        /*0018*/ 	.byte	0x04, 0x17
        /*001a*/ 	.short	(.L_56 - .L_55)
.L_55:
        /*001c*/ 	.word	0x00000000
        /*0020*/ 	.short	0x0000
        /*0022*/ 	.short	0x0000
        /*0024*/ 	.byte	0x00, 0xf0, 0x11, 0x00


	//----- nvinfo : EIATTR_SPARSE_MMA_MASK
	.align		4
.L_56:
        /*0028*/ 	.byte	0x03, 0x50
        /*002a*/ 	.short	0x0000


	//----- nvinfo : EIATTR_MAXREG_COUNT
	.align		4
        /*002c*/ 	.byte	0x03, 0x1b
        /*002e*/ 	.short	0x00ff


	//----- nvinfo : EIATTR_MERCURY_ISA_VERSION
	.align		4
        /*0030*/ 	.byte	0x03, 0x5f
        /*0032*/ 	.short	0x0101


	//----- nvinfo : EIATTR_VRC_CTA_INIT_COUNT
	.align		4
        /*0034*/ 	.byte	0x02, 0x4a
	.zero		1
	.zero		1


	//----- nvinfo : EIATTR_EXIT_INSTR_OFFSETS
	.align		4
        /*0038*/ 	.byte	0x04, 0x1c
        /*003a*/ 	.short	(.L_58 - .L_57)


	//   ....[0]....
.L_57:
        /*003c*/ 	.word	0x00000ea0


	//----- nvinfo : EIATTR_CBANK_PARAM_SIZE
	.align		4
.L_58:
        /*0040*/ 	.byte	0x03, 0x19
        /*0042*/ 	.short	0x0010


	//----- nvinfo : EIATTR_PARAM_CBANK
	.align		4
        /*0044*/ 	.byte	0x04, 0x0a
        /*0046*/ 	.short	(.L_60 - .L_59)
	.align		4
.L_59:
        /*0048*/ 	.word	index@(.nv.constant0._Z4initjP17curandStateXORWOW)
        /*004c*/ 	.short	0x0380
        /*004e*/ 	.short	0x0010


	//----- nvinfo : EIATTR_SW_WAR
	.align		4
.L_60:
        /*0050*/ 	.byte	0x04, 0x36
        /*0052*/ 	.short	(.L_62 - .L_61)
.L_61:
        /*0054*/ 	.word	0x00000008
.L_62:


//--------------------- .nv.callgraph             --------------------------
	.section	.nv.callgraph,"",@"SHT_CUDA_CALLGRAPH"
	.align	4
	.sectionentsize	8
	.align		4
        /*0000*/ 	.word	0x00000000
	.align		4
        /*0004*/ 	.word	0xffffffff
	.align		4
        /*0008*/ 	.word	index@(_Z4testPiP17curandStateXORWOWfffPFffE)
	.align		4
        /*000c*/ 	.word	index@(vprintf)
	.align		4
        /*0010*/ 	.word	0x00000000
	.align		4
        /*0014*/ 	.word	0xfffffffe
	.align		4
        /*0018*/ 	.word	0x00000000
	.align		4
        /*001c*/ 	.word	0xfffffffd
	.align		4
        /*0020*/ 	.word	0x00000000
	.align		4
        /*0024*/ 	.word	0xfffffffc


//--------------------- .nv.constant4             --------------------------
	.section	.nv.constant4,"a",@progbits
	.align	8
	.align		8
.nv.constant4:
        /*0000*/ 	.dword	vprintf
	.align		8
        /*0008*/ 	.dword	precalc_xorwow_matrix
	.align		8
        /*0010*/ 	.dword	precalc_xorwow_offset_matrix
	.align		8
        /*0018*/ 	.dword	mrg32k3aM1
	.align		8
        /*0020*/ 	.dword	mrg32k3aM2
	.align		8
        /*0028*/ 	.dword	mrg32k3aM1SubSeq
	.align		8
        /*0030*/ 	.dword	mrg32k3aM2SubSeq
	.align		8
        /*0038*/ 	.dword	mrg32k3aM1Seq
	.align		8
        /*0040*/ 	.dword	mrg32k3aM2Seq
	.align		8
        /*0048*/ 	.dword	$str
	.align		8
        /*0050*/ 	.dword	$str$1


//--------------------- .nv.constant3             --------------------------
	.section	.nv.constant3,"a",@progbits
	.align	8
.nv.constant3:
	.type		__cr_lgamma_table,@object
	.size		__cr_lgamma_table,(.L_8 - __cr_lgamma_table)
__cr_lgamma_table:
        /*0000*/ 	.byte	0x00, 0x00, 0x00, 0x00, 0x00, 0x00, 0x00, 0x00, 0x00, 0x00, 0x00, 0x00, 0x00, 0x00, 0x00, 0x00
        /*0010*/ 	.byte	0xef, 0x39, 0xfa, 0xfe, 0x42, 0x2e, 0xe6, 0x3f, 0x02, 0x20, 0x2a, 0xfa, 0x0b, 0xab, 0xfc, 0x3f
        /*0020*/ 	.byte	0xf9, 0x2c, 0x92, 0x7c, 0xa7, 0x6c, 0x09, 0x40, 0xc9, 0x79, 0x44, 0x3c, 0x64, 0x26, 0x13, 0x40
        /*0030*/ 	.byte	0xca, 0x01, 0xcf, 0x3a, 0x27, 0x51, 0x1a, 0x40, 0x30, 0xcc, 0x2d, 0xf3, 0xe1, 0x0c, 0x21, 0x40
        /*0040*/ 	.byte	0x0d, 0xb7, 0xfc, 0x82, 0x8e, 0x35, 0x25, 0x40
.L_8:


//--------------------- .text._Z4testPiP17curandStateXORWOWfffPFffE --------------------------
	.section	.text._Z4testPiP17curandStateXORWOWfffPFffE,"ax",@progbits
	.align	128
        .global         _Z4testPiP17curandStateXORWOWfffPFffE
        .type           _Z4testPiP17curandStateXORWOWfffPFffE,@function
        .size           _Z4testPiP17curandStateXORWOWfffPFffE,(.L_x_10 - _Z4testPiP17curandStateXORWOWfffPFffE)
        .other          _Z4testPiP17curandStateXORWOWfffPFffE,@"STO_CUDA_ENTRY STV_DEFAULT"
_Z4testPiP17curandStateXORWOWfffPFffE:
.text._Z4testPiP17curandStateXORWOWfffPFffE:
[----:B------:R-:W0:Y:S01]  /*0000*/  LDC R1, c[0x0][0x37c] ;  /* 0x0000df00ff017b82 */ /* 0x000e220000000800 */
[----:B------:R-:W1:Y:S01]  /*0010*/  S2R R3, SR_TID.X ;  /* 0x0000000000037919 */ /* 0x000e620000002100 */
[----:B------:R-:W2:Y:S06]  /*0020*/  LDCU UR5, c[0x0][0x2fc] ;  /* 0x00005f80ff0577ac */ /* 0x000eac0008000800 */
[----:B------:R-:W1:Y:S01]  /*0030*/  S2UR UR4, SR_CTAID.X ;  /* 0x00000000000479c3 */ /* 0x000e620000002500 */
[----:B0-----:R-:W-:Y:S01]  /*0040*/  VIADD R1, R1, 0xffffffe8 ;  /* 0xffffffe801017836 */ /* 0x001fe20000000000 */
[----:B------:R-:W0:Y:S06]  /*0050*/  LDCU.64 UR36, c[0x0][0x358] ;  /* 0x00006b00ff2477ac */ /* 0x000e2c0008000a00 */
[----:B------:R-:W3:Y:S01]  /*0060*/  LDC.64 R8, c[0x0][0x388] ;  /* 0x0000e200ff087b82 */ /* 0x000ee20000000a00 */
[----:B------:R-:W-:Y:S01]  /*0070*/  IMAD.MOV.U32 R14, RZ, RZ, 0x2f800000 ;  /* 0x2f800000ff0e7424 */ /* 0x000fe200078e00ff */
[----:B------:R-:W4:Y:S06]  /*0080*/  LDCU.64 UR6, c[0x4][0x48] ;  /* 0x01000900ff0677ac */ /* 0x000f2c0008000a00 */
[----:B------:R-:W1:Y:S02]  /*0090*/  LDC R0, c[0x0][0x360] ;  /* 0x0000d800ff007b82 */ /* 0x000e640000000800 */
[----:B-1----:R-:W-:Y:S01]  /*00a0*/  IMAD R0, R0, UR4, R3 ;  /* 0x0000000400007c24 */ /* 0x002fe2000f8e0203 */
[----:B------:R-:W1:Y:S03]  /*00b0*/  LDCU UR4, c[0x0][0x398] ;  /* 0x00007300ff0477ac */ /* 0x000e660008000800 */
[----:B---3--:R-:W-:-:S05]  /*00c0*/  IMAD.WIDE R8, R0, 0x30, R8 ;  /* 0x0000003000087825 */ /* 0x008fca00078e0208 */
[----:B0-----:R-:W3:Y:S04]  /*00d0*/  LDG.E.64 R2, desc[UR36][R8.64] ;  /* 0x0000002408027981 */ /* 0x001ee8000c1e1b00 */
[----:B------:R-:W5:Y:S04]  /*00e0*/  LDG.E.64 R6, desc[UR36][R8.64+0x10] ;  /* 0x0000102408067981 */ /* 0x000f68000c1e1b00 */
[----:B------:R-:W2:Y:S04]  /*00f0*/  LDG.E.64 R12, desc[UR36][R8.64+0x8] ;  /* 0x00000824080c7981 */ /* 0x000ea8000c1e1b00 */
[----:B------:R-:W-:Y:S01]  /*0100*/  STL [R1], R0 ;  /* 0x0000000001007387 */ /* 0x000fe20000100800 */
[----:B---3--:R-:W-:-:S04]  /*0110*/  SHF.R.U32.HI R4, RZ, 0x2, R3 ;  /* 0x00000002ff047819 */ /* 0x008fc80000011603 */
[----:B------:R-:W-:Y:S01]  /*0120*/  LOP3.LUT R4, R4, R3, RZ, 0x3c, !PT ;  /* 0x0000000304047212 */ /* 0x000fe200078e3cff */
[----:B-----5:R-:W-:Y:S01]  /*0130*/  IMAD.SHL.U32 R3, R7, 0x10, RZ ;  /* 0x0000001007037824 */ /* 0x020fe200078e00ff */
[----:B------:R0:W-:Y:S02]  /*0140*/  STG.E.64 desc[UR36][R8.64+0x8], R6 ;  /* 0x0000080608007986 */ /* 0x0001e4000c101b24 */
[C---:B------:R-:W-:Y:S02]  /*0150*/  SHF.L.U32 R5, R4.reuse, 0x1, RZ ;  /* 0x0000000104057819 */ /* 0x040fe400000006ff */
[----:B--2---:R-:W-:Y:S02]  /*0160*/  SHF.R.U32.HI R11, RZ, 0x2, R12 ;  /* 0x00000002ff0b7819 */ /* 0x004fe4000001160c */
[----:B------:R-:W-:Y:S02]  /*0170*/  LOP3.LUT R10, R4, R5, R3, 0x96, !PT ;  /* 0x00000005040a7212 */ /* 0x000fe400078e9603 */
[----:B------:R-:W-:Y:S01]  /*0180*/  LOP3.LUT R11, R11, R12, RZ, 0x3c, !PT ;  /* 0x0000000c0b0b7212 */ /* 0x000fe200078e3cff */
[----:B------:R-:W2:Y:S01]  /*0190*/  LDC.64 R4, c[0x0][0x390] ;  /* 0x0000e400ff047b82 */ /* 0x000ea20000000a00 */
[----:B------:R-:W-:-:S03]  /*01a0*/  LOP3.LUT R10, R10, R7, RZ, 0x3c, !PT ;  /* 0x000000070a0a7212 */ /* 0x000fc600078e3cff */
[----:B------:R-:W-:Y:S02]  /*01b0*/  IMAD.SHL.U32 R3, R11, 0x2, RZ ;  /* 0x000000020b037824 */ /* 0x000fe400078e00ff */
[----:B------:R-:W-:-:S05]  /*01c0*/  IMAD.SHL.U32 R12, R10, 0x10, RZ ;  /* 0x000000100a0c7824 */ /* 0x000fca00078e00ff */
[----:B------:R-:W-:Y:S02]  /*01d0*/  LOP3.LUT R11, R11, R3, R12, 0x96, !PT ;  /* 0x000000030b0b7212 */ /* 0x000fe400078e960c */
[C---:B------:R-:W-:Y:S02]  /*01e0*/  IADD3 R12, PT, PT, R2.reuse, 0xb0f8a, RZ ;  /* 0x000b0f8a020c7810 */ /* 0x040fe40007ffe0ff */
[----:B------:R-:W-:Y:S02]  /*01f0*/  LOP3.LUT R11, R11, R10, RZ, 0x3c, !PT ;  /* 0x0000000a0b0b7212 */ /* 0x000fe400078e3cff */
[----:B------:R-:W-:Y:S01]  /*0200*/  IADD3 R2, PT, PT, R2, 0x587c5, R10 ;  /* 0x000587c502027810 */ /* 0x000fe20007ffe00a */
[----:B------:R3:W-:Y:S02]  /*0210*/  STG.E.64 desc[UR36][R8.64], R12 ;  /* 0x0000000c08007986 */ /* 0x0007e4000c101b24 */
[----:B------:R-:W-:Y:S01]  /*0220*/  IMAD.IADD R3, R11, 0x1, R12 ;  /* 0x000000010b037824 */ /* 0x000fe200078e020c */
[----:B------:R-:W-:Y:S01]  /*0230*/  I2FP.F32.U32 R2, R2 ;  /* 0x0000000200027245 */ /* 0x000fe20000201000 */
[----:B------:R3:W-:Y:S01]  /*0240*/  STG.E.64 desc[UR36][R8.64+0x10], R10 ;  /* 0x0000100a08007986 */ /* 0x0007e2000c101b24 */
[----:B--2---:R-:W-:-:S02]  /*0250*/  FADD R5, R5, -R4 ;  /* 0x8000000405057221 */ /* 0x004fc40000000000 */
[----:B------:R-:W-:-:S05]  /*0260*/  I2FP.F32.U32 R3, R3 ;  /* 0x0000000300037245 */ /* 0x000fca0000201000 */
[----:B------:R-:W-:-:S04]  /*0270*/  FFMA R3, R3, R14, 1.1641532182693481445e-10 ;  /* 0x2f00000003037423 */ /* 0x000fc8000000000e */
[----:B-1----:R-:W-:Y:S01]  /*0280*/  FMUL R19, R3, UR4 ;  /* 0x0000000403137c20 */ /* 0x002fe20008400000 */
[----:B------:R-:W-:Y:S01]  /*0290*/  FFMA R3, R2, R14, 1.1641532182693481445e-10 ;  /* 0x2f00000002037423 */ /* 0x000fe2000000000e */
[----:B------:R-:W1:Y:S01]  /*02a0*/  LDCU UR4, c[0x0][0x2f8] ;  /* 0x00005f00ff0477ac */ /* 0x000e620008000800 */
[----:B------:R-:W-:Y:S01]  /*02b0*/  MOV R2, 0x0 ;  /* 0x0000000000027802 */ /* 0x000fe20000000f00 */
[----:B------:R-:W-:Y:S01]  /*02c0*/  FADD R20, RZ, R19 ;  /* 0x00000013ff147221 */ /* 0x000fe20000000000 */
[----:B------:R-:W-:Y:S01]  /*02d0*/  FFMA R18, R3, R5, R4 ;  /* 0x0000000503127223 */ /* 0x000fe20000000004 */
[----:B----4-:R-:W-:Y:S01]  /*02e0*/  IMAD.U32 R4, RZ, RZ, UR6 ;  /* 0x00000006ff047e24 */ /* 0x010fe2000f8e00ff */
[----:B------:R3:W2:Y:S01]  /*02f0*/  LDC.64 R22, c[0x4][R2] ;  /* 0x0100000002167b82 */ /* 0x0006a20000000a00 */
[----:B------:R-:W-:Y:S01]  /*0300*/  IMAD.U32 R5, RZ, RZ, UR7 ;  /* 0x00000007ff057e24 */ /* 0x000fe2000f8e00ff */
[----:B------:R-:W4:Y:S08]  /*0310*/  F2F.F64.F32 R14, R18 ;  /* 0x00000012000e7310 */ /* 0x000f300000201800 */
[----:B------:R-:W5:Y:S01]  /*0320*/  F2F.F64.F32 R20, R20 ;  /* 0x0000001400147310 */ /* 0x000f620000201800 */
[----:B-1----:R-:W-:Y:S01]  /*0330*/  IADD3 R17, P0, PT, R1, UR4, RZ ;  /* 0x0000000401117c10 */ /* 0x002fe2000ff1e0ff */
[----:B----4-:R3:W-:Y:S03]  /*0340*/  STL.64 [R1+0x8], R14 ;  /* 0x0000080e01007387 */ /* 0x0107e60000100a00 */
[----:B------:R-:W-:-:S02]  /*0350*/  IADD3.X R16, PT, PT, RZ, UR5, RZ, P0, !PT ;  /* 0x00000005ff107c10 */ /* 0x000fc400087fe4ff */
[----:B0-----:R-:W-:-:S03]  /*0360*/  MOV R6, R17 ;  /* 0x0000001100067202 */ /* 0x001fc60000000f00 */
[----:B------:R-:W-:Y:S01]  /*0370*/  IMAD.MOV.U32 R7, RZ, RZ, R16 ;  /* 0x000000ffff077224 */ /* 0x000fe200078e0010 */
[----:B-----5:R3:W-:Y:S06]  /*0380*/  STL.64 [R1+0x10], R20 ;  /* 0x0000101401007387 */ /* 0x0207ec0000100a00 */
[----:B---3--:R-:W-:-:S07]  /*0390*/  LEPC R20, `(.L_x_0) ;  /* 0x000000001014794e */ /* 0x008fce0000000000 */
[----:B--2---:R-:W-:Y:S05]  /*03a0*/  CALL.ABS.NOINC R22 ;  /* 0x0000000016007343 */ /* 0x004fea0003c00000 */
.L_x_0:
[----:B------:R-:W-:-:S05]  /*03b0*/  FMUL R18, R18, R18 ;  /* 0x0000001212127220 */ /* 0x000fca0000400000 */
[----:B------:R-:W-:-:S13]  /*03c0*/  FSETP.GEU.AND P0, PT, R18, R19, PT ;  /* 0x000000131200720b */ /* 0x000fda0003f0e000 */
[----:B------:R-:W-:Y:S05]  /*03d0*/  @P0 EXIT ;  /* 0x000000000000094d */ /* 0x000fea0003800000 */
[----:B------:R-:W0:Y:S01]  /*03e0*/  S2R R0, SR_LANEID ;  /* 0x0000000000007919 */ /* 0x000e220000000000 */
[----:B------:R-:W1:Y:S01]  /*03f0*/  LDC.64 R8, c[0x0][0x380] ;  /* 0x0000e000ff087b82 */ /* 0x000e620000000a00 */
[----:B------:R-:W-:Y:S02]  /*0400*/  VOTEU.ANY UR4, UPT, PT ;  /* 0x0000000000047886 */ /* 0x000fe400038e0100 */
[----:B------:R-:W-:Y:S02]  /*0410*/  UFLO.U32 UR5, UR4 ;  /* 0x00000004000572bd */ /* 0x000fe400080e0000 */
[----:B------:R-:W1:Y:S04]  /*0420*/  POPC R3, UR4 ;  /* 0x0000000400037d09 */ /* 0x000e680008000000 */
[----:B0-----:R-:W-:Y:S01]  /*0430*/  ISETP.EQ.U32.AND P0, PT, R0, UR5, PT ;  /* 0x0000000500007c0c */ /* 0x001fe2000bf02070 */
[----:B------:R0:W2:Y:S04]  /*0440*/  LDC.64 R10, c[0x4][R2] ;  /* 0x01000000020a7b82 */ /* 0x0000a80000000a00 */
[----:B------:R-:W3:Y:S08]  /*0450*/  LDCU.64 UR4, c[0x4][0x50] ;  /* 0x01000a00ff0477ac */ /* 0x000ef00008000a00 */
[----:B-1----:R0:W-:Y:S04]  /*0460*/  @P0 REDG.E.ADD.STRONG.GPU desc[UR36][R8.64], R3 ;  /* 0x000000030800098e */ /* 0x0021e8000c12e124 */
[----:B------:R-:W4:Y:S01]  /*0470*/  LDG.E R0, desc[UR36][R8.64] ;  /* 0x0000002408007981 */ /* 0x000f22000c1e1900 */
[----:B------:R-:W-:Y:S01]  /*0480*/  IMAD.MOV.U32 R6, RZ, RZ, R17 ;  /* 0x000000ffff067224 */ /* 0x000fe200078e0011 */
[----:B------:R-:W-:Y:S01]  /*0490*/  MOV R7, R16 ;  /* 0x0000001000077202 */ /* 0x000fe20000000f00 */
[----:B---3--:R-:W-:Y:S01]  /*04a0*/  IMAD.U32 R4, RZ, RZ, UR4 ;  /* 0x00000004ff047e24 */ /* 0x008fe2000f8e00ff */
[----:B------:R-:W-:Y:S01]  /*04b0*/  MOV R5, UR5 ;  /* 0x0000000500057c02 */ /* 0x000fe20008000f00 */
[----:B--2-4-:R0:W-:Y:S06]  /*04c0*/  STL [R1], R0 ;  /* 0x0000000001007387 */ /* 0x0141ec0000100800 */
[----:B------:R-:W-:-:S07]  /*04d0*/  LEPC R20, `(.L_x_1) ;  /* 0x000000001014794e */ /* 0x000fce0000000000 */
[----:B0-----:R-:W-:Y:S05]  /*04e0*/  CALL.ABS.NOINC R10 ;  /* 0x000000000a007343 */ /* 0x001fea0003c00000 */
.L_x_1:
[----:B------:R-:W-:Y:S05]  /*04f0*/  EXIT ;  /* 0x000000000000794d */ /* 0x000fea0003800000 */
.L_x_2:
[----:B------:R-:W-:-:S00]  /*0500*/  BRA `(.L_x_2) ;  /* 0xfffffffc00fc7947 */ /* 0x000fc0000383ffff */
[----:B------:R-:W-:-:S00]  /*0510*/  NOP ;  /* 0x0000000000007918 */ /* 0x000fc00000000000 */
        /* <DEDUP_REMOVED lines=14> */
.L_x_10:


//--------------------- .text._Z4initjP17curandStateXORWOW --------------------------
	.section	.text._Z4initjP17curandStateXORWOW,"ax",@progbits
	.align	128
        .global         _Z4initjP17curandStateXORWOW
        .type           _Z4initjP17curandStateXORWOW,@function
        .size           _Z4initjP17curandStateXORWOW,(.L_x_11 - _Z4initjP17curandStateXORWOW)
        .other          _Z4initjP17curandStateXORWOW,@"STO_CUDA_ENTRY STV_DEFAULT"
_Z4initjP17curandStateXORWOW:
.text._Z4initjP17curandStateXORWOW:
[----:B------:R-:W-:Y:S01]  /*0000*/  LDC R1, c[0x0][0x37c] ;  /* 0x0000df00ff017b82 */ /* 0x000fe20000000800 */
[----:B------:R-:W0:Y:S07]  /*0010*/  S2R R2, SR_TID.X ;  /* 0x0000000000027919 */ /* 0x000e2e0000002100 */
[----:B------:R-:W1:Y:S01]  /*0020*/  LDC R0, c[0x0][0x380] ;  /* 0x0000e000ff007b82 */ /* 0x000e620000000800 */
[----:B------:R-:W2:Y:S01]  /*0030*/  LDCU.64 UR8, c[0x0][0x358] ;  /* 0x00006b00ff0877ac */ /* 0x000ea20008000a00 */
[----:B------:R-:W-:-:S02]  /*0040*/  IMAD.MOV.U32 R5, RZ, RZ, -0x75bd8fc ;  /* 0xf8a42704ff057424 */ /* 0x000fc400078e00ff */
[----:B------:R-:W-:-:S04]  /*0050*/  IMAD.MOV.U32 R8, RZ, RZ, -0x23270784 ;  /* 0xdcd8f87cff087424 */ /* 0x000fc800078e00ff */
[----:B------:R-:W3:Y:S08]  /*0060*/  S2UR UR4, SR_CTAID.X ;  /* 0x00000000000479c3 */ /* 0x000ef00000002500 */
[----:B------:R-:W0:Y:S08]  /*0070*/  LDC R3, c[0x0][0x360] ;  /* 0x0000d800ff037b82 */ /* 0x000e300000000800 */
[----:B------:R-:W4:Y:S01]  /*0080*/  LDC.64 R6, c[0x0][0x388] ;  /* 0x0000e200ff067b82 */ /* 0x000f220000000a00 */
[----:B-1----:R-:W-:-:S05]  /*0090*/  LOP3.LUT R0, R0, 0xaad26b49, RZ, 0x3c, !PT ;  /* 0xaad26b4900007812 */ /* 0x002fca00078e3cff */
[----:B------:R-:W-:Y:S01]  /*00a0*/  IMAD R0, R0, 0x4182bed5, RZ ;  /* 0x4182bed500007824 */ /* 0x000fe200078e02ff */
[----:B---3--:R-:W-:-:S03]  /*00b0*/  UISETP.NE.AND UP0, UPT, UR4, URZ, UPT ;  /* 0x000000ff0400728c */ /* 0x008fc6000bf05270 */
[C---:B------:R-:W-:Y:S01]  /*00c0*/  VIADD R9, R0.reuse, 0x583f19 ;  /* 0x00583f1900097836 */ /* 0x040fe20000000000 */
[C---:B------:R-:W-:Y:S01]  /*00d0*/  LOP3.LUT R4, R0.reuse, 0x159a55e5, RZ, 0x3c, !PT ;  /* 0x159a55e500047812 */ /* 0x040fe200078e3cff */
[----:B0-----:R-:W-:Y:S02]  /*00e0*/  IMAD R3, R3, UR4, R2 ;  /* 0x0000000403037c24 */ /* 0x001fe4000f8e0202 */
[----:B------:R-:W-:Y:S02]  /*00f0*/  VIADD R2, R0, 0xd9f6dc18 ;  /* 0xd9f6dc1800027836 */ /* 0x000fe40000000000 */
[----:B----4-:R-:W-:-:S04]  /*0100*/  IMAD.WIDE R6, R3, 0x30, R6 ;  /* 0x0000003003067825 */ /* 0x010fc800078e0206 */
[----:B------:R-:W-:Y:S01]  /*0110*/  VIADD R3, R0, 0x75bcd15 ;  /* 0x075bcd1500037836 */ /* 0x000fe20000000000 */
[----:B--2---:R0:W-:Y:S04]  /*0120*/  STG.E.64 desc[UR8][R6.64+0x8], R4 ;  /* 0x0000080406007986 */ /* 0x0041e8000c101b08 */
[----:B------:R0:W-:Y:S04]  /*0130*/  STG.E.64 desc[UR8][R6.64], R2 ;  /* 0x0000000206007986 */ /* 0x0001e8000c101b08 */
[----:B------:R0:W-:Y:S01]  /*0140*/  STG.E.64 desc[UR8][R6.64+0x10], R8 ;  /* 0x0000100806007986 */ /* 0x0001e2000c101b08 */
[----:B------:R-:W-:Y:S05]  /*0150*/  BRA.U !UP0, `(.L_x_3) ;  /* 0x0000000d08447547 */ /* 0x000fea000b800000 */
[----:B------:R-:W-:Y:S01]  /*0160*/  IMAD.MOV.U32 R0, RZ, RZ, RZ ;  /* 0x000000ffff007224 */ /* 0x000fe200078e00ff */
[----:B------:R-:W-:Y:S01]  /*0170*/  UMOV UR7, UR4 ;  /* 0x0000000400077c82 */ /* 0x000fe20008000000 */
[----:B------:R-:W-:-:S05]  /*0180*/  UMOV UR5, URZ ;  /* 0x000000ff00057c82 */ /* 0x000fca0008000000 */
.L_x_8:
[----:B------:R-:W-:-:S04]  /*0190*/  ULOP3.LUT UR4, UR7, 0x3, URZ, 0xc0, !UPT ;  /* 0x0000000307047892 */ /* 0x000fc8000f8ec0ff */
[----:B------:R-:W-:-:S04]  /*01a0*/  UISETP.NE.U32.AND UP0, UPT, UR4, URZ, UPT ;  /* 0x000000ff0400728c */ /* 0x000fc8000bf05070 */
[----:B------:R-:W-:-:S09]  /*01b0*/  UISETP.NE.AND.EX UP0, UPT, URZ, URZ, UPT, UP0 ;  /* 0x000000ffff00728c */ /* 0x000fd2000bf05300 */
[----:B-1----:R-:W-:Y:S05]  /*01c0*/  BRA.U !UP0, `(.L_x_4) ;  /* 0x0000000d08087547 */ /* 0x002fea000b800000 */
[----:B0-----:R-:W0:Y:S01]  /*01d0*/  LDC.64 R8, c[0x4][0x8] ;  /* 0x01000200ff087b82 */ /* 0x001e220000000a00 */
[----:B------:R-:W-:Y:S01]  /*01e0*/  UMOV UR4, URZ ;  /* 0x000000ff00047c82 */ /* 0x000fe20008000000 */
[----:B0-----:R-:W-:-:S07]  /*01f0*/  IMAD.WIDE.U32 R8, R0, 0xc80, R8 ;  /* 0x00000c8000087825 */ /* 0x001fce00078e0008 */
.L_x_7:
[----:B-1----:R-:W-:Y:S01]  /*0200*/  IMAD.MOV.U32 R13, RZ, RZ, RZ ;  /* 0x000000ffff0d7224 */ /* 0x002fe200078e00ff */
[----:B------:R-:W-:Y:S01]  /*0210*/  CS2R R2, SRZ ;  /* 0x0000000000027805 */ /* 0x000fe2000001ff00 */
[----:B------:R-:W-:Y:S01]  /*0220*/  IMAD.MOV.U32 R15, RZ, RZ, RZ ;  /* 0x000000ffff0f7224 */ /* 0x000fe200078e00ff */
[----:B------:R-:W-:-:S07]  /*0230*/  CS2R R4, SRZ ;  /* 0x0000000000047805 */ /* 0x000fce000001ff00 */
.L_x_6:
[----:B------:R-:W-:-:S05]  /*0240*/  IMAD.WIDE.U32 R10, R15, 0x4, R6 ;  /* 0x000000040f0a7825 */ /* 0x000fca00078e0006 */
[----:B------:R0:W5:Y:S01]  /*0250*/  LDG.E R12, desc[UR8][R10.64+0x4] ;  /* 0x000004080a0c7981 */ /* 0x000162000c1e1900 */
[----:B------:R-:W-:-:S07]  /*0260*/  IMAD.MOV.U32 R17, RZ, RZ, RZ ;  /* 0x000000ffff117224 */ /* 0x000fce00078e00ff */
.L_x_5:
[----:B-----5:R-:W-:Y:S01]  /*0270*/  SHF.R.U32.HI R22, RZ, R17, R12 ;  /* 0x00000011ff167219 */ /* 0x020fe2000001160c */
[----:B0-----:R-:W-:-:S03]  /*0280*/  IMAD.SHL.U32 R10, R15, 0x20, RZ ;  /* 0x000000200f0a7824 */ /* 0x001fc600078e00ff */
[----:B------:R-:W-:Y:S01]  /*0290*/  LOP3.LUT R11, R22, 0x1, RZ, 0xc0, !PT ;  /* 0x00000001160b7812 */ /* 0x000fe200078ec0ff */
[----:B------:R-:W-:-:S03]  /*02a0*/  IMAD.IADD R10, R10, 0x1, R17 ;  /* 0x000000010a0a7824 */ /* 0x000fc600078e0211 */
[----:B------:R-:W-:Y:S01]  /*02b0*/  ISETP.NE.U32.AND P0, PT, R11, 0x1, PT ;  /* 0x000000010b00780c */ /* 0x000fe20003f05070 */
[----:B------:R-:W-:-:S03]  /*02c0*/  IMAD R11, R10, 0x5, RZ ;  /* 0x000000050a0b7824 */ /* 0x000fc600078e02ff */
[----:B------:R-:W-:Y:S01]  /*02d0*/  R2P PR, R22, 0x7e ;  /* 0x0000007e16007804 */ /* 0x000fe20000000000 */
[----:B------:R-:W-:-:S08]  /*02e0*/  IMAD.WIDE.U32 R10, R11, 0x4, R8 ;  /* 0x000000040b0a7825 */ /* 0x000fd000078e0008 */
[----:B------:R-:W2:Y:S04]  /*02f0*/  @!P0 LDG.E R14, desc[UR8][R10.64] ;  /* 0x000000080a0e8981 */ /* 0x000ea8000c1e1900 */
[----:B------:R-:W3:Y:S04]  /*0300*/  @P1 LDG.E R20, desc[UR8][R10.64+0x14] ;  /* 0x000014080a141981 */ /* 0x000ee8000c1e1900 */
[----:B------:R-:W4:Y:S04]  /*0310*/  @P2 LDG.E R24, desc[UR8][R10.64+0x28] ;  /* 0x000028080a182981 */ /* 0x000f28000c1e1900 */
[----:B------:R-:W4:Y:S04]  /*0320*/  @P3 LDG.E R26, desc[UR8][R10.64+0x3c] ;  /* 0x00003c080a1a3981 */ /* 0x000f28000c1e1900 */
[----:B------:R-:W4:Y:S04]  /*0330*/  @P4 LDG.E R28, desc[UR8][R10.64+0x50] ;  /* 0x000050080a1c4981 */ /* 0x000f28000c1e1900 */
[----:B------:R-:W4:Y:S04]  /*0340*/  @!P0 LDG.E R19, desc[UR8][R10.64+0x4] ;  /* 0x000004080a138981 */ /* 0x000f28000c1e1900 */
[----:B------:R-:W4:Y:S04]  /*0350*/  @P5 LDG.E R23, desc[UR8][R10.64+0x64] ;  /* 0x000064080a175981 */ /* 0x000f28000c1e1900 */
[----:B------:R-:W4:Y:S04]  /*0360*/  @!P0 LDG.E R16, desc[UR8][R10.64+0x8] ;  /* 0x000008080a108981 */ /* 0x000f28000c1e1900 */
[----:B------:R-:W4:Y:S04]  /*0370*/  @!P0 LDG.E R21, desc[UR8][R10.64+0xc] ;  /* 0x00000c080a158981 */ /* 0x000f28000c1e1900 */
[----:B------:R-:W4:Y:S04]  /*0380*/  @!P0 LDG.E R18, desc[UR8][R10.64+0x10] ;  /* 0x000010080a128981 */ /* 0x000f28000c1e1900 */
[----:B------:R-:W4:Y:S04]  /*0390*/  @P2 LDG.E R25, desc[UR8][R10.64+0x34] ;  /* 0x000034080a192981 */ /* 0x000f28000c1e1900 */
[----:B------:R-:W4:Y:S01]  /*03a0*/  @P3 LDG.E R27, desc[UR8][R10.64+0x40] ;  /* 0x000040080a1b3981 */ /* 0x000f22000c1e1900 */
[----:B--2---:R-:W-:-:S03]  /*03b0*/  @!P0 LOP3.LUT R13, R13, R14, RZ, 0x3c, !PT ;  /* 0x0000000e0d0d8212 */ /* 0x004fc600078e3cff */
[----:B------:R-:W2:Y:S01]  /*03c0*/  @P1 LDG.E R14, desc[UR8][R10.64+0x1c] ;  /* 0x00001c080a0e1981 */ /* 0x000ea2000c1e1900 */
[----:B---3--:R-:W-:-:S03]  /*03d0*/  @P1 LOP3.LUT R13, R13, R20, RZ, 0x3c, !PT ;  /* 0x000000140d0d1212 */ /* 0x008fc600078e3cff */
[----:B------:R-:W3:Y:S01]  /*03e0*/  @P2 LDG.E R20, desc[UR8][R10.64+0x38] ;  /* 0x000038080a142981 */ /* 0x000ee2000c1e1900 */
[----:B----4-:R-:W-:-:S03]  /*03f0*/  @P2 LOP3.LUT R13, R13, R24, RZ, 0x3c, !PT ;  /* 0x000000180d0d2212 */ /* 0x010fc600078e3cff */
[----:B------:R-:W4:Y:S01]  /*0400*/  @P6 LDG.E R24, desc[UR8][R10.64+0x78] ;  /* 0x000078080a186981 */ /* 0x000f22000c1e1900 */
[----:B------:R-:W-:-:S04]  /*0410*/  @P3 LOP3.LUT R13, R13, R26, RZ, 0x3c, !PT ;  /* 0x0000001a0d0d3212 */ /* 0x000fc800078e3cff */
[----:B------:R-:W-:Y:S02]  /*0420*/  @P4 LOP3.LUT R13, R13, R28, RZ, 0x3c, !PT ;  /* 0x0000001c0d0d4212 */ /* 0x000fe400078e3cff */
[----:B------:R-:W-:Y:S02]  /*0430*/  @!P0 LOP3.LUT R4, R4, R19, RZ, 0x3c, !PT ;  /* 0x0000001304048212 */ /* 0x000fe400078e3cff */
[----:B------:R-:W3:Y:S01]  /*0440*/  @P1 LDG.E R19, desc[UR8][R10.64+0x18] ;  /* 0x000018080a131981 */ /* 0x000ee2000c1e1900 */
[----:B------:R-:W-:-:S03]  /*0450*/  @P5 LOP3.LUT R13, R13, R23, RZ, 0x3c, !PT ;  /* 0x000000170d0d5212 */ /* 0x000fc600078e3cff */
[----:B------:R-:W3:Y:S01]  /*0460*/  @P2 LDG.E R23, desc[UR8][R10.64+0x2c] ;  /* 0x00002c080a172981 */ /* 0x000ee2000c1e1900 */
[----:B------:R-:W-:-:S03]  /*0470*/  @!P0 LOP3.LUT R5, R5, R16, RZ, 0x3c, !PT ;  /* 0x0000001005058212 */ /* 0x000fc600078e3cff */
[----:B------:R-:W3:Y:S01]  /*0480*/  @P1 LDG.E R16, desc[UR8][R10.64+0x24] ;  /* 0x000024080a101981 */ /* 0x000ee2000c1e1900 */
[----:B------:R-:W-:-:S03]  /*0490*/  @!P0 LOP3.LUT R2, R2, R21, RZ, 0x3c, !PT ;  /* 0x0000001502028212 */ /* 0x000fc600078e3cff */
[----:B------:R-:W3:Y:S01]  /*04a0*/  @P1 LDG.E R21, desc[UR8][R10.64+0x20] ;  /* 0x000020080a151981 */ /* 0x000ee2000c1e1900 */
[----:B------:R-:W-:-:S03]  /*04b0*/  @!P0 LOP3.LUT R3, R3, R18, RZ, 0x3c, !PT ;  /* 0x0000001203038212 */ /* 0x000fc600078e3cff */
[----:B------:R-:W3:Y:S01]  /*04c0*/  @P2 LDG.E R18, desc[UR8][R10.64+0x30] ;  /* 0x000030080a122981 */ /* 0x000ee2000c1e1900 */
[----:B--2---:R-:W-:-:S03]  /*04d0*/  @P1 LOP3.LUT R5, R5, R14, RZ, 0x3c, !PT ;  /* 0x0000000e05051212 */ /* 0x004fc600078e3cff */
[----:B------:R-:W2:Y:S01]  /*04e0*/  @P3 LDG.E R14, desc[UR8][R10.64+0x44] ;  /* 0x000044080a0e3981 */ /* 0x000ea2000c1e1900 */
[----:B----4-:R-:W-:-:S03]  /*04f0*/  @P6 LOP3.LUT R13, R13, R24, RZ, 0x3c, !PT ;  /* 0x000000180d0d6212 */ /* 0x010fc600078e3cff */
[----:B------:R-:W4:Y:S01]  /*0500*/  @P5 LDG.E R24, desc[UR8][R10.64+0x6c] ;  /* 0x00006c080a185981 */ /* 0x000f22000c1e1900 */
[----:B---3--:R-:W-:-:S03]  /*0510*/  @P1 LOP3.LUT R4, R4, R19, RZ, 0x3c, !PT ;  /* 0x0000001304041212 */ /* 0x008fc600078e3cff */
[----:B------:R-:W3:Y:S01]  /*0520*/  @P3 LDG.E R19, desc[UR8][R10.64+0x48] ;  /* 0x000048080a133981 */ /* 0x000ee2000c1e1900 */
[----:B------:R-:W-:-:S03]  /*0530*/  @P2 LOP3.LUT R4, R4, R23, RZ, 0x3c, !PT ;  /* 0x0000001704042212 */ /* 0x000fc600078e3cff */
[----:B------:R-:W4:Y:S01]  /*0540*/  @P4 LDG.E R23, desc[UR8][R10.64+0x5c] ;  /* 0x00005c080a174981 */ /* 0x000f22000c1e1900 */
[----:B------:R-:W-:-:S03]  /*0550*/  @P1 LOP3.LUT R3, R3, R16, RZ, 0x3c, !PT ;  /* 0x0000001003031212 */ /* 0x000fc600078e3cff */
[----:B------:R-:W4:Y:S01]  /*0560*/  @P3 LDG.E R16, desc[UR8][R10.64+0x4c] ;  /* 0x00004c080a103981 */ /* 0x000f22000c1e1900 */
[----:B------:R-:W-:-:S03]  /*0570*/  @P1 LOP3.LUT R2, R2, R21, RZ, 0x3c, !PT ;  /* 0x0000001502021212 */ /* 0x000fc600078e3cff */
[----:B------:R-:W4:Y:S01]  /*0580*/  @P4 LDG.E R21, desc[UR8][R10.64+0x54] ;  /* 0x000054080a154981 */ /* 0x000f22000c1e1900 */
[----:B------:R-:W-:-:S03]  /*0590*/  @P2 LOP3.LUT R5, R5, R18, RZ, 0x3c, !PT ;  /* 0x0000001205052212 */ /* 0x000fc600078e3cff */
[----:B------:R-:W4:Y:S01]  /*05a0*/  @P4 LDG.E R18, desc[UR8][R10.64+0x58] ;  /* 0x000058080a124981 */ /* 0x000f22000c1e1900 */
[----:B------:R-:W-:Y:S02]  /*05b0*/  @P2 LOP3.LUT R3, R3, R20, RZ, 0x3c, !PT ;  /* 0x0000001403032212 */ /* 0x000fe400078e3cff */
[----:B------:R-:W-:Y:S01]  /*05c0*/  @P2 LOP3.LUT R2, R2, R25, RZ, 0x3c, !PT ;  /* 0x0000001902022212 */ /* 0x000fe200078e3cff */
[----:B------:R-:W4:Y:S04]  /*05d0*/  @P4 LDG.E R20, desc[UR8][R10.64+0x60] ;  /* 0x000060080a144981 */ /* 0x000f28000c1e1900 */
[----:B------:R-:W4:Y:S01]  /*05e0*/  @P5 LDG.E R25, desc[UR8][R10.64+0x68] ;  /* 0x000068080a195981 */ /* 0x000f22000c1e1900 */
[----:B------:R-:W-:Y:S02]  /*05f0*/  LOP3.LUT P0, RZ, R22, 0x80, RZ, 0xc0, !PT ;  /* 0x0000008016ff7812 */ /* 0x000fe4000780c0ff */
[----:B------:R-:W-:-:S11]  /*0600*/  @P3 LOP3.LUT R4, R4, R27, RZ, 0x3c, !PT ;  /* 0x0000001b04043212 */ /* 0x000fd600078e3cff */
[----:B------:R-:W4:Y:S04]  /*0610*/  @P0 LDG.E R26, desc[UR8][R10.64+0x8c] ;  /* 0x00008c080a1a0981 */ /* 0x000f28000c1e1900 */
[----:B------:R-:W4:Y:S01]  /*0620*/  @P0 LDG.E R27, desc[UR8][R10.64+0x98] ;  /* 0x000098080a1b0981 */ /* 0x000f22000c1e1900 */
[----:B--2---:R-:W-:-:S03]  /*0630*/  @P3 LOP3.LUT R5, R5, R14, RZ, 0x3c, !PT ;  /* 0x0000000e05053212 */ /* 0x004fc600078e3cff */
[----:B------:R-:W2:Y:S01]  /*0640*/  @P5 LDG.E R14, desc[UR8][R10.64+0x74] ;  /* 0x000074080a0e5981 */ /* 0x000ea2000c1e1900 */
[----:B---3--:R-:W-:-:S03]  /*0650*/  @P3 LOP3.LUT R2, R2, R19, RZ, 0x3c, !PT ;  /* 0x0000001302023212 */ /* 0x008fc600078e3cff */
[----:B------:R-:W3:Y:S01]  /*0660*/  @P5 LDG.E R19, desc[UR8][R10.64+0x70] ;  /* 0x000070080a135981 */ /* 0x000ee2000c1e1900 */
[----:B----4-:R-:W-:-:S03]  /*0670*/  @P4 LOP3.LUT R2, R2, R23, RZ, 0x3c, !PT ;  /* 0x0000001702024212 */ /* 0x010fc600078e3cff */
        /* <DEDUP_REMOVED lines=9> */
[----:B------:R-:W4:Y:S01]  /*0710*/  @P0 LDG.E R20, desc[UR8][R10.64+0x94] ;  /* 0x000094080a140981 */ /* 0x000f22000c1e1900 */
[----:B------:R-:W-:-:S03]  /*0720*/  @P5 LOP3.LUT R4, R4, R25, RZ, 0x3c, !PT ;  /* 0x0000001904045212 */ /* 0x000fc600078e3cff */
[----:B------:R-:W4:Y:S04]  /*0730*/  @P0 LDG.E R25, desc[UR8][R10.64+0x90] ;  /* 0x000090080a190981 */ /* 0x000f28000c1e1900 */
[----:B------:R-:W4:Y:S01]  /*0740*/  @P0 LDG.E R24, desc[UR8][R10.64+0x9c] ;  /* 0x00009c080a180981 */ /* 0x000f22000c1e1900 */
[----:B------:R-:W-:Y:S02]  /*0750*/  @P0 LOP3.LUT R13, R13, R26, RZ, 0x3c, !PT ;  /* 0x0000001a0d0d0212 */ /* 0x000fe400078e3cff */
[----:B--2---:R-:W-:Y:S02]  /*0760*/  @P5 LOP3.LUT R3, R3, R14, RZ, 0x3c, !PT ;  /* 0x0000000e03035212 */ /* 0x004fe400078e3cff */
[----:B---3--:R-:W-:-:S04]  /*0770*/  @P5 LOP3.LUT R2, R2, R19, RZ, 0x3c, !PT ;  /* 0x0000001302025212 */ /* 0x008fc800078e3cff */
[----:B----4-:R-:W-:Y:S02]  /*0780*/  @P6 LOP3.LUT R2, R2, R23, RZ, 0x3c, !PT ;  /* 0x0000001702026212 */ /* 0x010fe400078e3cff */
[----:B------:R-:W-:Y:S02]  /*0790*/  @P6 LOP3.LUT R5, R5, R16, RZ, 0x3c, !PT ;  /* 0x0000001005056212 */ /* 0x000fe400078e3cff */
[----:B------:R-:W-:Y:S02]  /*07a0*/  @P6 LOP3.LUT R4, R4, R21, RZ, 0x3c, !PT ;  /* 0x0000001504046212 */ /* 0x000fe400078e3cff */
[----:B------:R-:W-:Y:S02]  /*07b0*/  @P6 LOP3.LUT R3, R3, R18, RZ, 0x3c, !PT ;  /* 0x0000001203036212 */ /* 0x000fe400078e3cff */
[----:B------:R-:W-:Y:S02]  /*07c0*/  @P0 LOP3.LUT R2, R2, R27, RZ, 0x3c, !PT ;  /* 0x0000001b02020212 */ /* 0x000fe400078e3cff */
[----:B------:R-:W-:-:S02]  /*07d0*/  @P0 LOP3.LUT R5, R5, R20, RZ, 0x3c, !PT ;  /* 0x0000001405050212 */ /* 0x000fc400078e3cff */
[----:B------:R-:W-:Y:S02]  /*07e0*/  @P0 LOP3.LUT R4, R4, R25, RZ, 0x3c, !PT ;  /* 0x0000001904040212 */ /* 0x000fe400078e3cff */
[----:B------:R-:W-:Y:S02]  /*07f0*/  @P0 LOP3.LUT R3, R3, R24, RZ, 0x3c, !PT ;  /* 0x0000001803030212 */ /* 0x000fe400078e3cff */
[----:B------:R-:W-:-:S13]  /*0800*/  R2P PR, R22.B1, 0x7f ;  /* 0x0000007f16007804 */ /* 0x000fda0000001000 */
[----:B------:R-:W2:Y:S04]  /*0810*/  @P0 LDG.E R16, desc[UR8][R10.64+0xa0] ;  /* 0x0000a0080a100981 */ /* 0x000ea8000c1e1900 */
[----:B------:R-:W3:Y:S04]  /*0820*/  @P1 LDG.E R18, desc[UR8][R10.64+0xb4] ;  /* 0x0000b4080a121981 */ /* 0x000ee8000c1e1900 */
[----:B------:R-:W4:Y:S04]  /*0830*/  @P2 LDG.E R20, desc[UR8][R10.64+0xc8] ;  /* 0x0000c8080a142981 */ /* 0x000f28000c1e1900 */
        /* <DEDUP_REMOVED lines=28> */
[----:B--2---:R-:W-:Y:S02]  /*0a00*/  @P0 LOP3.LUT R3, R3, R16, RZ, 0x3c, !PT ;  /* 0x0000001003030212 */ /* 0x004fe400078e3cff */
[----:B------:R-:W-:Y:S01]  /*0a10*/  LOP3.LUT P0, RZ, R22, 0x8000, RZ, 0xc0, !PT ;  /* 0x0000800016ff7812 */ /* 0x000fe2000780c0ff */
        /* <DEDUP_REMOVED lines=8> */
[----:B------:R-:W4:Y:S04]  /*0aa0*/  @P4 LDG.E R14, desc[UR8][R10.64+0x100] ;  /* 0x000100080a0e4981 */ /* 0x000f28000c1e1900 */
[----:B------:R-:W4:Y:S01]  /*0ab0*/  @P4 LDG.E R22, desc[UR8][R10.64+0xf8] ;  /* 0x0000f8080a164981 */ /* 0x000f22000c1e1900 */
[----:B------:R-:W-:Y:S02]  /*0ac0*/  @P1 LOP3.LUT R3, R3, R26, RZ, 0x3c, !PT ;  /* 0x0000001a03031212 */ /* 0x000fe400078e3cff */
[----:B------:R-:W-:Y:S02]  /*0ad0*/  @P2 LOP3.LUT R2, R2, R23, RZ, 0x3c, !PT ;  /* 0x0000001702022212 */ /* 0x000fe400078e3cff */
[----:B------:R-:W-:Y:S01]  /*0ae0*/  @P2 LOP3.LUT R4, R4, R21, RZ, 0x3c, !PT ;  /* 0x0000001504042212 */ /* 0x000fe200078e3cff */
[----:B------:R-:W4:Y:S01]  /*0af0*/  @P5 LDG.E R23, desc[UR8][R10.64+0x110] ;  /* 0x000110080a175981 */ /* 0x000f22000c1e1900 */
[----:B------:R-:W-:-:S03]  /*0b00*/  @P3 LOP3.LUT R2, R2, R27, RZ, 0x3c, !PT ;  /* 0x0000001b02023212 */ /* 0x000fc600078e3cff */
[----:B------:R-:W4:Y:S01]  /*0b10*/  @P5 LDG.E R21, desc[UR8][R10.64+0x108] ;  /* 0x000108080a155981 */ /* 0x000f22000c1e1900 */
[----:B------:R-:W-:Y:S02]  /*0b20*/  @P6 LOP3.LUT R13, R13, R28, RZ, 0x3c, !PT ;  /* 0x0000001c0d0d6212 */ /* 0x000fe400078e3cff */
[----:B------:R-:W-:Y:S01]  /*0b30*/  @P3 LOP3.LUT R4, R4, R25, RZ, 0x3c, !PT ;  /* 0x0000001904043212 */ /* 0x000fe200078e3cff */
[----:B------:R-:W4:Y:S01]  /*0b40*/  @P0 LDG.E R27, desc[UR8][R10.64+0x130] ;  /* 0x000130080a1b0981 */ /* 0x000f22000c1e1900 */
[----:B------:R-:W-:-:S03]  /*0b50*/  @P4 LOP3.LUT R2, R2, R19, RZ, 0x3c, !PT ;  /* 0x0000001302024212 */ /* 0x000fc600078e3cff */
[----:B------:R-:W4:Y:S01]  /*0b60*/  @P6 LDG.E R19, desc[UR8][R10.64+0x11c] ;  /* 0x00011c080a136981 */ /* 0x000f22000c1e1900 */
[----:B------:R-:W-:-:S03]  /*0b70*/  @P4 LOP3.LUT R4, R4, R29, RZ, 0x3c, !PT ;  /* 0x0000001d04044212 */ /* 0x000fc600078e3cff */
        /* <DEDUP_REMOVED lines=14> */
[----:B------:R-:W-:-:S05]  /*0c60*/  VIADD R17, R17, 0x10 ;  /* 0x0000001011117836 */ /* 0x000fca0000000000 */
[----:B------:R-:W-:Y:S02]  /*0c70*/  ISETP.NE.AND P1, PT, R17, 0x20, PT ;  /* 0x000000201100780c */ /* 0x000fe40003f25270 */
[----:B------:R-:W-:Y:S02]  /*0c80*/  @P5 LOP3.LUT R2, R2, R23, RZ, 0x3c, !PT ;  /* 0x0000001702025212 */ /* 0x000fe400078e3cff */
[----:B------:R-:W-:-:S04]  /*0c90*/  @P5 LOP3.LUT R4, R4, R21, RZ, 0x3c, !PT ;  /* 0x0000001504045212 */ /* 0x000fc800078e3cff */
[----:B------:R-:W-:Y:S02]  /*0ca0*/  @P6 LOP3.LUT R4, R4, R19, RZ, 0x3c, !PT ;  /* 0x0000001304046212 */ /* 0x000fe400078e3cff */
[----:B------:R-:W-:Y:S02]  /*0cb0*/  @P6 LOP3.LUT R2, R2, R25, RZ, 0x3c, !PT ;  /* 0x0000001902026212 */ /* 0x000fe400078e3cff */
[----:B------:R-:W-:Y:S02]  /*0cc0*/  @P0 LOP3.LUT R4, R4, R27, RZ, 0x3c, !PT ;  /* 0x0000001b04040212 */ /* 0x000fe400078e3cff */
[----:B------:R-:W-:Y:S02]  /*0cd0*/  @P0 LOP3.LUT R2, R2, R29, RZ, 0x3c, !PT ;  /* 0x0000001d02020212 */ /* 0x000fe400078e3cff */
[----:B--2---:R-:W-:Y:S02]  /*0ce0*/  @P5 LOP3.LUT R5, R5, R16, RZ, 0x3c, !PT ;  /* 0x0000001005055212 */ /* 0x004fe400078e3cff */
[----:B---3--:R-:W-:-:S02]  /*0cf0*/  @P5 LOP3.LUT R3, R3, R18, RZ, 0x3c, !PT ;  /* 0x0000001203035212 */ /* 0x008fc400078e3cff */
[----:B----4-:R-:W-:Y:S02]  /*0d00*/  @P6 LOP3.LUT R5, R5, R20, RZ, 0x3c, !PT ;  /* 0x0000001405056212 */ /* 0x010fe400078e3cff */
[----:B------:R-:W-:Y:S02]  /*0d10*/  @P6 LOP3.LUT R3, R3, R14, RZ, 0x3c, !PT ;  /* 0x0000000e03036212 */ /* 0x000fe400078e3cff */
[----:B------:R-:W-:Y:S02]  /*0d20*/  @P0 LOP3.LUT R5, R5, R22, RZ, 0x3c, !PT ;  /* 0x0000001605050212 */ /* 0x000fe400078e3cff */
[----:B------:R-:W-:Y:S01]  /*0d30*/  @P0 LOP3.LUT R3, R3, R24, RZ, 0x3c, !PT ;  /* 0x0000001803030212 */ /* 0x000fe200078e3cff */
[----:B------:R-:W-:Y:S06]  /*0d40*/  @P1 BRA `(.L_x_5) ;  /* 0xfffffff400481947 */ /* 0x000fec000383ffff */
[----:B------:R-:W-:-:S05]  /*0d50*/  VIADD R15, R15, 0x1 ;  /* 0x000000010f0f7836 */ /* 0x000fca0000000000 */
[----:B------:R-:W-:-:S13]  /*0d60*/  ISETP.NE.AND P0, PT, R15, 0x5, PT ;  /* 0x000000050f00780c */ /* 0x000fda0003f05270 */
[----:B------:R-:W-:Y:S05]  /*0d70*/  @P0 BRA `(.L_x_6) ;  /* 0xfffffff400300947 */ /* 0x000fea000383ffff */
[----:B------:R1:W-:Y:S01]  /*0d80*/  STG.E.64 desc[UR8][R6.64+0x8], R4 ;  /* 0x0000080406007986 */ /* 0x0003e2000c101b08 */
[----:B------:R-:W-:Y:S02]  /*0d90*/  ULOP3.LUT UR6, UR7, 0x3, URZ, 0xc0, !UPT ;  /* 0x0000000307067892 */ /* 0x000fe4000f8ec0ff */
[----:B------:R-:W-:Y:S01]  /*0da0*/  UIADD3 UR4, UPT, UPT, UR4, 0x1, URZ ;  /* 0x0000000104047890 */ /* 0x000fe2000fffe0ff */
[----:B------:R1:W-:Y:S03]  /*0db0*/  STG.E.64 desc[UR8][R6.64+0x10], R2 ;  /* 0x0000100206007986 */ /* 0x0003e6000c101b08 */
[----:B------:R-:W-:Y:S01]  /*0dc0*/  UISETP.GE.U32.AND UP0, UPT, UR4, UR6, UPT ;  /* 0x000000060400728c */ /* 0x000fe2000bf06070 */
[----:B------:R1:W-:Y:S08]  /*0dd0*/  STG.E desc[UR8][R6.64+0x4], R13 ;  /* 0x0000040d06007986 */ /* 0x0003f0000c101908 */
[----:B------:R-:W-:Y:S05]  /*0de0*/  BRA.U !UP0, `(.L_x_7) ;  /* 0xfffffff508047547 */ /* 0x000fea000b83ffff */
.L_x_4:
[----:B------:R-:W-:Y:S01]  /*0df0*/  UISETP.GT.U32.AND UP0, UPT, UR7, 0x3, UPT ;  /* 0x000000030700788c */ /* 0x000fe2000bf04070 */
[----:B------:R-:W-:Y:S01]  /*0e00*/  VIADD R0, R0, 0x1 ;  /* 0x0000000100007836 */ /* 0x000fe20000000000 */
[----:B------:R-:W-:Y:S02]  /*0e10*/  USHF.R.U64 UR4, UR7, 0x2, UR5 ;  /* 0x0000000207047899 */ /* 0x000fe40008001205 */
[----:B------:R-:W-:Y:S02]  /*0e20*/  UISETP.GT.U32.AND.EX UP0, UPT, UR5, URZ, UPT, UP0 ;  /* 0x000000ff0500728c */ /* 0x000fe4000bf04100 */
[----:B------:R-:W-:-:S03]  /*0e30*/  USHF.R.U32.HI UR6, URZ, 0x2, UR5 ;  /* 0x00000002ff067899 */ /* 0x000fc60008011605 */
[----:B------:R-:W-:-:S04]  /*0e40*/  UMOV UR7, UR4 ;  /* 0x0000000400077c82 */ /* 0x000fc80008000000 */
[----:B------:R-:W-:Y:S01]  /*0e50*/  UMOV UR5, UR6 ;  /* 0x0000000600057c82 */ /* 0x000fe20008000000 */
[----:B------:R-:W-:Y:S05]  /*0e60*/  BRA.U UP0, `(.L_x_8) ;  /* 0xfffffff100c87547 */ /* 0x000fea000b83ffff */
.L_x_3:
[----:B------:R-:W-:Y:S04]  /*0e70*/  STG.E.64 desc[UR8][R6.64+0x18], RZ ;  /* 0x000018ff06007986 */ /* 0x000fe8000c101b08 */
[----:B------:R-:W-:Y:S04]  /*0e80*/  STG.E desc[UR8][R6.64+0x20], RZ ;  /* 0x000020ff06007986 */ /* 0x000fe8000c101908 */
[----:B------:R-:W-:Y:S01]  /*0e90*/  STG.E.64 desc[UR8][R6.64+0x28], RZ ;  /* 0x000028ff06007986 */ /* 0x000fe2000c101b08 */
[----:B------:R-:W-:Y:S05]  /*0ea0*/  EXIT ;  /* 0x000000000000794d */ /* 0x000fea0003800000 */
.L_x_9:
        /* <DEDUP_REMOVED lines=13> */
.L_x_11:


//--------------------- .nv.global.init           --------------------------
	.section	.nv.global.init,"aw",@progbits
	.align	4
.nv.global.init:
	.type		mrg32k3aM1SubSeq,@object
	.size		mrg32k3aM1SubSeq,(mrg32k3aM2SubSeq - mrg32k3aM1SubSeq)
mrg32k3aM1SubSeq:
        /*0000*/ 	.byte	0x0b, 0xcc, 0xee, 0x04, 0x73, 0x29, 0x8b, 0x6f, 0xf6, 0x53, 0x03, 0xf6, 0x23, 0xf6, 0xea, 0xda
        /* <DEDUP_REMOVED lines=125> */
	.type		mrg32k3aM2SubSeq,@object
	.size		mrg32k3aM2SubSeq,(mrg32k3aM1 - mrg32k3aM2SubSeq)
mrg32k3aM2SubSeq:
        /* <DEDUP_REMOVED lines=126> */
	.type		mrg32k3aM1,@object
	.size		mrg32k3aM1,(mrg32k3aM1Seq - mrg32k3aM1)
mrg32k3aM1:
        /* <DEDUP_REMOVED lines=144> */
	.type		mrg32k3aM1Seq,@object
	.size		mrg32k3aM1Seq,(mrg32k3aM2 - mrg32k3aM1Seq)
mrg32k3aM1Seq:
        /* <DEDUP_REMOVED lines=144> */
	.type		mrg32k3aM2,@object
	.size		mrg32k3aM2,(mrg32k3aM2Seq - mrg32k3aM2)
mrg32k3aM2:
        /* <DEDUP_REMOVED lines=144> */
	.type		mrg32k3aM2Seq,@object
	.size		mrg32k3aM2Seq,(precalc_xorwow_matrix - mrg32k3aM2Seq)
mrg32k3aM2Seq:
        /* <DEDUP_REMOVED lines=144> */
	.type		precalc_xorwow_matrix,@object
	.size		precalc_xorwow_matrix,(precalc_xorwow_offset_matrix - precalc_xorwow_matrix)
precalc_xorwow_matrix:
        /* <DEDUP_REMOVED lines=6400> */
	.type		precalc_xorwow_offset_matrix,@object
	.size		precalc_xorwow_offset_matrix,($str$1 - precalc_xorwow_offset_matrix)
precalc_xorwow_offset_matrix:
        /* <DEDUP_REMOVED lines=6400> */
	.type		$str$1,@object
	.size		$str$1,($str - $str$1)
$str$1:
        /*353c0*/ 	.byte	0x25, 0x64, 0x0a, 0x00
	.type		$str,@object
	.size		$str,(.L_9 - $str)
$str:
        /*353c4*/ 	.byte	0x49, 0x44, 0x3a, 0x20, 0x25, 0x64, 0x20, 0x78, 0x3a, 0x20, 0x25, 0x66, 0x20, 0x79, 0x3a, 0x20
        /*353d4*/ 	.byte	0x25, 0x66, 0x0a, 0x00
.L_9:


//--------------------- .nv.shared.reserved.0     --------------------------
	.section	.nv.shared.reserved.0,"aw",@nobits
	.weak		__nv_reservedSMEM_offset_0_alias
	.size		__nv_reservedSMEM_offset_0_alias, 0, 64
	.other		__nv_reservedSMEM_offset_0_alias,@"STO_CUDA_RESERVED_SHARED STV_DEFAULT"
__nv_reservedSMEM_offset_0_alias:
	.zero		0
	.zero		64


//--------------------- .nv.constant0._Z4testPiP17curandStateXORWOWfffPFffE --------------------------
	.section	.nv.constant0._Z4testPiP17curandStateXORWOWfffPFffE,"a",@progbits
	.sectionflags	@""
	.align	4
.nv.constant0._Z4testPiP17curandStateXORWOWfffPFffE:
	.zero		936


//--------------------- .nv.constant0._Z4initjP17curandStateXORWOW --------------------------
	.section	.nv.constant0._Z4initjP17curandStateXORWOW,"a",@progbits
	.sectionflags	@""
	.align	4
.nv.constant0._Z4initjP17curandStateXORWOW:
	.zero		912


//--------------------- SYMBOLS --------------------------

	.type		.nv.reservedSmem.offset0,@object
	.size		.nv.reservedSmem.offset0,0x4
	.type		vprintf,@function
